	.headerflags	@"EF_CUDA_TEXMODE_UNIFIED EF_CUDA_64BIT_ADDRESS EF_CUDA_ACCELERATORS EF_CUDA_SM90 EF_CUDA_VIRTUAL_SM(EF_CUDA_SM90)"
	.elftype	@"ET_EXEC"


//--------------------- .nv.info                  --------------------------
	.section	.nv.info,"",@"SHT_CUDA_INFO"
	.align	4


	//----- nvinfo : EIATTR_REGCOUNT
	.align		4
        /*0000*/ 	.byte	0x04, 0x2f
        /*0002*/ 	.short	(.L_1 - .L_0)
	.align		4
.L_0:
        /*0004*/ 	.word	index@(triton_poi_fused_view_24)
        /*0008*/ 	.word	0x00000013


	//----- nvinfo : EIATTR_MIN_STACK_SIZE
	.align		4
.L_1:
        /*000c*/ 	.byte	0x04, 0x12
        /*000e*/ 	.short	(.L_3 - .L_2)
	.align		4
.L_2:
        /*0010*/ 	.word	index@(triton_poi_fused_view_24)
        /*0014*/ 	.word	0x00000000


	//----- nvinfo : EIATTR_FRAME_SIZE
	.align		4
.L_3:
        /*0018*/ 	.byte	0x04, 0x11
        /*001a*/ 	.short	(.L_5 - .L_4)
	.align		4
.L_4:
        /*001c*/ 	.word	index@(triton_poi_fused_view_24)
        /*0020*/ 	.word	0x00000000


	//----- nvinfo : EIATTR_MIN_STACK_SIZE
	.align		4
.L_5:
        /*0024*/ 	.byte	0x04, 0x12
        /*0026*/ 	.short	(.L_7 - .L_6)
	.align		4
.L_6:
        /*0028*/ 	.word	index@(triton_poi_fused_view_24)
        /*002c*/ 	.word	0x00000000
.L_7:


//--------------------- .nv.info.triton_poi_fused_view_24 --------------------------
	.section	.nv.info.triton_poi_fused_view_24,"",@"SHT_CUDA_INFO"
	.sectionflags	@""
	.align	4


	//----- nvinfo : EIATTR_CUDA_API_VERSION
	.align		4
        /*0000*/ 	.byte	0x04, 0x37
        /*0002*/ 	.short	(.L_9 - .L_8)
.L_8:
        /*0004*/ 	.word	0x0000007c


	//----- nvinfo : EIATTR_KPARAM_INFO
	.align		4
.L_9:
        /*0008*/ 	.byte	0x04, 0x17
        /*000a*/ 	.short	(.L_11 - .L_10)
.L_10:
        /*000c*/ 	.word	0x00000000
        /*0010*/ 	.short	0x0002
        /*0012*/ 	.short	0x0010
        /*0014*/ 	.byte	0x00, 0xf0, 0x11, 0x00


	//----- nvinfo : EIATTR_KPARAM_INFO
	.align		4
.L_11:
        /*0018*/ 	.byte	0x04, 0x17
        /*001a*/ 	.short	(.L_13 - .L_12)
.L_12:
        /*001c*/ 	.word	0x00000000
        /*0020*/ 	.short	0x0001
        /*0022*/ 	.short	0x0008
        /*0024*/ 	.byte	0x00, 0xf4, 0x21, 0x00


	//----- nvinfo : EIATTR_KPARAM_INFO
	.align		4
.L_13:
        /*0028*/ 	.byte	0x04, 0x17
        /*002a*/ 	.short	(.L_15 - .L_14)
.L_14:
        /*002c*/ 	.word	0x00000000
        /*0030*/ 	.short	0x0000
        /*0032*/ 	.short	0x0000
        /*0034*/ 	.byte	0x00, 0xf4, 0x21, 0x00


	//----- nvinfo : EIATTR_SPARSE_MMA_MASK
	.align		4
.L_15:
        /*0038*/ 	.byte	0x03, 0x50
        /*003a*/ 	.short	0x0000


	//----- nvinfo : EIATTR_MAXREG_COUNT
	.align		4
        /*003c*/ 	.byte	0x03, 0x1b
        /*003e*/ 	.short	0x00ff


	//----- nvinfo : EIATTR_EXIT_INSTR_OFFSETS
	.align		4
        /*0040*/ 	.byte	0x04, 0x1c
        /*0042*/ 	.short	(.L_17 - .L_16)


	//   ....[0]....
.L_16:
        /*0044*/ 	.word	0x000004b0


	//   ....[1]....
        /*0048*/ 	.word	0x000004d0


	//----- nvinfo : EIATTR_REQNTID
	.align		4
.L_17:
        /*004c*/ 	.byte	0x04, 0x10
        /*004e*/ 	.short	(.L_19 - .L_18)
.L_18:
        /*0050*/ 	.word	0x00000080
        /*0054*/ 	.word	0x00000001
        /*0058*/ 	.word	0x00000001


	//----- nvinfo : EIATTR_CBANK_PARAM_SIZE
	.align		4
.L_19:
        /*005c*/ 	.byte	0x03, 0x19
        /*005e*/ 	.short	0x0014


	//----- nvinfo : EIATTR_PARAM_CBANK
	.align		4
        /*0060*/ 	.byte	0x04, 0x0a
        /*0062*/ 	.short	(.L_21 - .L_20)
	.align		4
.L_20:
        /*0064*/ 	.word	index@(.nv.constant0.triton_poi_fused_view_24)
        /*0068*/ 	.short	0x0210
        /*006a*/ 	.short	0x0014


	//----- nvinfo : EIATTR_SW_WAR
	.align		4
.L_21:
        /*006c*/ 	.byte	0x04, 0x36
        /*006e*/ 	.short	(.L_23 - .L_22)
.L_22:
        /*0070*/ 	.word	0x00000008
.L_23:


//--------------------- .nv.callgraph             --------------------------
	.section	.nv.callgraph,"",@"SHT_CUDA_CALLGRAPH"
	.align	4
	.sectionentsize	8
	.align		4
        /*0000*/ 	.word	0x00000000
	.align		4
        /*0004*/ 	.word	0xffffffff
	.align		4
        /*0008*/ 	.word	0x00000000
	.align		4
        /*000c*/ 	.word	0xfffffffe
	.align		4
        /*0010*/ 	.word	0x00000000
	.align		4
        /*0014*/ 	.word	0xfffffffd
	.align		4
        /*0018*/ 	.word	0x00000000
	.align		4
        /*001c*/ 	.word	0xfffffffc


//--------------------- .text.triton_poi_fused_view_24 --------------------------
	.section	.text.triton_poi_fused_view_24,"ax",@progbits
	.align	128
        .global         triton_poi_fused_view_24
        .type           triton_poi_fused_view_24,@function
        .size           triton_poi_fused_view_24,(.L_x_1 - triton_poi_fused_view_24)
        .other          triton_poi_fused_view_24,@"STO_CUDA_ENTRY STV_DEFAULT"
triton_poi_fused_view_24:
.text.triton_poi_fused_view_24:
[----:B------:R-:W0:Y:S02]  /*0000*/  LDC R1, c[0x0][0x28] ;  /* 0x00000a00ff017b82 */ /* 0x000e240000000800 */
[----:B------:R-:W1:Y:S01]  /*0010*/  S2R R0, SR_TID.X ;  /* 0x0000000000007919 */ /* 0x000e620000002100 */
[----:B------:R-:W-:Y:S01]  /*0020*/  ULDC.64 UR4, c[0x0][0x208] ;  /* 0x0000820000047ab9 */ /* 0x000fe20000000a00 */
[----:B------:R-:W2:Y:S01]  /*0030*/  S2R R11, SR_CTAID.X ;  /* 0x00000000000b7919 */ /* 0x000ea20000002500 */
[----:B-1----:R-:W-:-:S05]  /*0040*/  IMAD.SHL.U32 R0, R0, 0x2, RZ ;  /* 0x0000000200007824 */ /* 0x002fca00078e00ff */
[----:B------:R-:W-:-:S05]  /*0050*/  LOP3.LUT R0, R0, 0xfe, RZ, 0xc0, !PT ;  /* 0x000000fe00007812 */ /* 0x000fca00078ec0ff */
[----:B--2---:R-:W-:-:S04]  /*0060*/  IMAD R0, R11, 0x100, R0 ;  /* 0x000001000b007824 */ /* 0x004fc800078e0200 */
[C---:B------:R-:W-:Y:S01]  /*0070*/  VIADD R7, R0.reuse, 0x1 ;  /* 0x0000000100077836 */ /* 0x040fe20000000000 */
[C---:B------:R-:W-:Y:S01]  /*0080*/  ISETP.GE.AND P0, PT, R0.reuse, 0x2800, PT ;  /* 0x000028000000780c */ /* 0x040fe20003f06270 */
[----:B------:R-:W-:-:S04]  /*0090*/  IMAD.HI R2, R0, 0x66666667, RZ ;  /* 0x6666666700027827 */ /* 0x000fc800078e02ff */
[----:B------:R-:W-:Y:S01]  /*00a0*/  IMAD.HI R3, R7, 0x66666667, RZ ;  /* 0x6666666707037827 */ /* 0x000fe200078e02ff */
[----:B------:R-:W-:-:S04]  /*00b0*/  SHF.R.U32.HI R5, RZ, 0x1f, R2 ;  /* 0x0000001fff057819 */ /* 0x000fc80000011602 */
[----:B------:R-:W-:Y:S02]  /*00c0*/  SHF.R.U32.HI R4, RZ, 0x1f, R3 ;  /* 0x0000001fff047819 */ /* 0x000fe40000011603 */
[CC--:B------:R-:W-:Y:S02]  /*00d0*/  LEA.HI.SX32 R9, R2.reuse, R5.reuse, 0x18 ;  /* 0x0000000502097211 */ /* 0x0c0fe400078fc2ff */
[----:B------:R-:W-:Y:S02]  /*00e0*/  LEA.HI.SX32 R4, R3, R4, 0x18 ;  /* 0x0000000403047211 */ /* 0x000fe400078fc2ff */
[----:B------:R-:W-:Y:S01]  /*00f0*/  LEA.HI.SX32 R5, R2, R5, 0x16 ;  /* 0x0000000502057211 */ /* 0x000fe200078fb2ff */
[----:B------:R-:W-:Y:S01]  /*0100*/  IMAD R3, R9, -0x280, R0 ;  /* 0xfffffd8009037824 */ /* 0x000fe200078e0200 */
[----:B------:R-:W-:Y:S01]  /*0110*/  SHF.R.S32.HI R9, RZ, 0x17, R11 ;  /* 0x00000017ff097819 */ /* 0x000fe2000001140b */
[----:B------:R-:W-:-:S03]  /*0120*/  IMAD R7, R4, -0x280, R7 ;  /* 0xfffffd8004077824 */ /* 0x000fc600078e0207 */
[----:B------:R-:W-:Y:S02]  /*0130*/  PRMT R4, R3, 0x9910, RZ ;  /* 0x0000991003047816 */ /* 0x000fe400000000ff */
[----:B------:R-:W-:Y:S02]  /*0140*/  PRMT R6, R7, 0x9910, RZ ;  /* 0x0000991007067816 */ /* 0x000fe400000000ff */
[----:B------:R-:W-:Y:S02]  /*0150*/  SHF.R.S32.HI R4, RZ, 0xf, R4 ;  /* 0x0000000fff047819 */ /* 0x000fe40000011404 */
[----:B------:R-:W-:Y:S02]  /*0160*/  SHF.R.S32.HI R6, RZ, 0xf, R6 ;  /* 0x0000000fff067819 */ /* 0x000fe40000011406 */
[----:B------:R-:W-:Y:S02]  /*0170*/  LOP3.LUT R4, R4, 0xffff, RZ, 0xc0, !PT ;  /* 0x0000ffff04047812 */ /* 0x000fe400078ec0ff */
[----:B------:R-:W-:-:S02]  /*0180*/  LOP3.LUT R6, R6, 0xffff, RZ, 0xc0, !PT ;  /* 0x0000ffff06067812 */ /* 0x000fc400078ec0ff */
[----:B------:R-:W-:Y:S02]  /*0190*/  LEA.HI R4, R4, R3, RZ, 0x12 ;  /* 0x0000000304047211 */ /* 0x000fe400078f90ff */
[----:B------:R-:W-:Y:S02]  /*01a0*/  LEA.HI R6, R6, R7, RZ, 0x12 ;  /* 0x0000000706067211 */ /* 0x000fe400078f90ff */
[----:B------:R-:W-:Y:S02]  /*01b0*/  LOP3.LUT R4, R4, 0x1fc, RZ, 0xc0, !PT ;  /* 0x000001fc04047812 */ /* 0x000fe400078ec0ff */
[----:B------:R-:W-:Y:S02]  /*01c0*/  LOP3.LUT R6, R6, 0x1fc, RZ, 0xc0, !PT ;  /* 0x000001fc06067812 */ /* 0x000fe400078ec0ff */
[----:B------:R-:W-:Y:S01]  /*01d0*/  SGXT R9, R9, 0x1 ;  /* 0x000000010909781a */ /* 0x000fe20000000200 */
[----:B------:R-:W-:Y:S01]  /*01e0*/  IMAD.MOV R8, RZ, RZ, -R4 ;  /* 0x000000ffff087224 */ /* 0x000fe200078e0a04 */
[-C--:B------:R-:W-:Y:S01]  /*01f0*/  IADD3 R4, -R3, R0.reuse, R7 ;  /* 0x0000000003047210 */ /* 0x080fe20007ffe107 */
[----:B------:R-:W-:Y:S01]  /*0200*/  IMAD.MOV R10, RZ, RZ, -R6 ;  /* 0x000000ffff0a7224 */ /* 0x000fe200078e0a06 */
[----:B------:R-:W-:-:S02]  /*0210*/  LEA.HI R9, R9, R0, RZ, 0x2 ;  /* 0x0000000009097211 */ /* 0x000fc400078f10ff */
[----:B------:R-:W-:Y:S01]  /*0220*/  PRMT R8, R8, 0x7710, RZ ;  /* 0x0000771008087816 */ /* 0x000fe200000000ff */
[----:B------:R-:W-:Y:S01]  /*0230*/  IMAD.HI R13, R4, 0x66666667, RZ ;  /* 0x66666667040d7827 */ /* 0x000fe200078e02ff */
[----:B------:R-:W-:Y:S02]  /*0240*/  PRMT R10, R10, 0x7710, RZ ;  /* 0x000077100a0a7816 */ /* 0x000fe400000000ff */
[----:B------:R-:W-:Y:S01]  /*0250*/  SHF.R.S32.HI R6, RZ, 0x2, R9 ;  /* 0x00000002ff067819 */ /* 0x000fe20000011409 */
[----:B------:R-:W-:Y:S01]  /*0260*/  IMAD.IADD R8, R3, 0x1, R8 ;  /* 0x0000000103087824 */ /* 0x000fe200078e0208 */
[----:B------:R-:W-:Y:S01]  /*0270*/  SHF.R.S32.HI R9, RZ, 0x1f, R4 ;  /* 0x0000001fff097819 */ /* 0x000fe20000011404 */
[----:B------:R-:W-:Y:S01]  /*0280*/  IMAD.IADD R7, R7, 0x1, R10 ;  /* 0x0000000107077824 */ /* 0x000fe200078e020a */
[----:B------:R-:W1:Y:S01]  /*0290*/  LDC.64 R2, c[0x0][0x210] ;  /* 0x00008400ff027b82 */ /* 0x000e620000000a00 */
[----:B------:R-:W-:Y:S01]  /*02a0*/  IMAD.HI R10, R6, 0x66666667, RZ ;  /* 0x66666667060a7827 */ /* 0x000fe200078e02ff */
[----:B------:R-:W-:-:S02]  /*02b0*/  LEA.HI R9, R9, R4, RZ, 0x2 ;  /* 0x0000000409097211 */ /* 0x000fc400078f10ff */
[----:B------:R-:W-:Y:S02]  /*02c0*/  PRMT R11, R7, 0x9910, RZ ;  /* 0x00009910070b7816 */ /* 0x000fe400000000ff */
[----:B------:R-:W-:Y:S02]  /*02d0*/  PRMT R16, R8, 0x9910, RZ ;  /* 0x0000991008107816 */ /* 0x000fe400000000ff */
[----:B------:R-:W-:Y:S01]  /*02e0*/  SHF.R.S32.HI R9, RZ, 0x2, R9 ;  /* 0x00000002ff097819 */ /* 0x000fe20000011409 */
[----:B------:R-:W-:Y:S01]  /*02f0*/  IMAD.MOV.U32 R8, RZ, RZ, R11 ;  /* 0x000000ffff087224 */ /* 0x000fe200078e000b */
[----:B------:R-:W-:Y:S02]  /*0300*/  SHF.R.U32.HI R7, RZ, 0x1f, R10 ;  /* 0x0000001fff077819 */ /* 0x000fe4000001160a */
[----:B------:R-:W-:Y:S01]  /*0310*/  SHF.R.U32.HI R14, RZ, 0x1f, R13 ;  /* 0x0000001fff0e7819 */ /* 0x000fe2000001160d */
[----:B------:R-:W-:Y:S01]  /*0320*/  IMAD R8, R8, 0x280, RZ ;  /* 0x0000028008087824 */ /* 0x000fe200078e02ff */
[----:B------:R-:W-:Y:S01]  /*0330*/  LEA.HI.SX32 R11, R10, R7, 0x18 ;  /* 0x000000070a0b7211 */ /* 0x000fe200078fc2ff */
[----:B------:R-:W-:Y:S01]  /*0340*/  IMAD.HI R12, R9, 0x66666667, RZ ;  /* 0x66666667090c7827 */ /* 0x000fe200078e02ff */
[----:B------:R-:W-:-:S02]  /*0350*/  LEA.HI.SX32 R15, R13, R14, 0x16 ;  /* 0x0000000e0d0f7211 */ /* 0x000fc400078fb2ff */
[----:B------:R-:W-:Y:S01]  /*0360*/  PRMT R10, R8, 0x9910, RZ ;  /* 0x00009910080a7816 */ /* 0x000fe200000000ff */
[----:B------:R-:W-:Y:S01]  /*0370*/  IMAD R7, R16, 0x280, RZ ;  /* 0x0000028010077824 */ /* 0x000fe200078e02ff */
[----:B------:R-:W-:Y:S01]  /*0380*/  SHF.R.U32.HI R13, RZ, 0x1f, R12 ;  /* 0x0000001fff0d7819 */ /* 0x000fe2000001160c */
[----:B------:R-:W-:Y:S02]  /*0390*/  IMAD R6, R11, -0x280, R6 ;  /* 0xfffffd800b067824 */ /* 0x000fe400078e0206 */
[----:B------:R-:W-:Y:S01]  /*03a0*/  IMAD R15, R15, 0xa00, -R4 ;  /* 0x00000a000f0f7824 */ /* 0x000fe200078e0a04 */
[----:B------:R-:W-:Y:S01]  /*03b0*/  PRMT R8, R7, 0x9910, RZ ;  /* 0x0000991007087816 */ /* 0x000fe200000000ff */
[----:B------:R-:W-:Y:S01]  /*03c0*/  IMAD.MOV.U32 R7, RZ, RZ, R10 ;  /* 0x000000ffff077224 */ /* 0x000fe200078e000a */
[----:B------:R-:W-:Y:S01]  /*03d0*/  LEA.HI.SX32 R12, R12, R13, 0x18 ;  /* 0x0000000d0c0c7211 */ /* 0x000fe200078fc2ff */
[----:B------:R-:W-:Y:S02]  /*03e0*/  IMAD R6, R5, 0xa00, R6 ;  /* 0x00000a0005067824 */ /* 0x000fe400078e0206 */
[----:B------:R-:W-:Y:S01]  /*03f0*/  IMAD.MOV.U32 R5, RZ, RZ, R8 ;  /* 0x000000ffff057224 */ /* 0x000fe200078e0008 */
[----:B------:R-:W-:Y:S01]  /*0400*/  IADD3 R7, R15, R4, R7 ;  /* 0x000000040f077210 */ /* 0x000fe20007ffe007 */
[----:B------:R-:W-:Y:S01]  /*0410*/  IMAD R12, R12, -0x280, R9 ;  /* 0xfffffd800c0c7824 */ /* 0x000fe200078e0209 */
[----:B------:R-:W-:Y:S01]  /*0420*/  CS2R R8, SRZ ;  /* 0x0000000000087805 */ /* 0x000fe2000001ff00 */
[----:B------:R-:W-:-:S02]  /*0430*/  IMAD.IADD R5, R5, 0x1, R6 ;  /* 0x0000000105057824 */ /* 0x000fc400078e0206 */
[----:B------:R-:W-:Y:S02]  /*0440*/  IMAD.IADD R7, R12, 0x1, R7 ;  /* 0x000000010c077824 */ /* 0x000fe400078e0207 */
[----:B-1----:R-:W-:-:S04]  /*0450*/  IMAD.WIDE R4, R5, 0x4, R2 ;  /* 0x0000000405047825 */ /* 0x002fc800078e0202 */
[----:B------:R-:W-:Y:S01]  /*0460*/  IMAD.WIDE R2, R7, 0x4, R2 ;  /* 0x0000000407027825 */ /* 0x000fe200078e0202 */
[----:B------:R1:W5:Y:S01]  /*0470*/  @!P0 LDG.E.EL R8, desc[UR4][R4.64] ;  /* 0x0000000404088981 */ /* 0x000362000c2e1900 */
[----:B------:R-:W2:Y:S03]  /*0480*/  LDC.64 R6, c[0x0][0x218] ;  /* 0x00008600ff067b82 */ /* 0x000ea60000000a00 */
[----:B------:R1:W5:Y:S01]  /*0490*/  @!P0 LDG.E.EL R9, desc[UR4][R2.64] ;  /* 0x0000000402098981 */ /* 0x000362000c2e1900 */
[----:B--2---:R-:W-:Y:S01]  /*04a0*/  IMAD.WIDE R6, R0, 0x4, R6 ;  /* 0x0000000400067825 */ /* 0x004fe200078e0206 */
[----:B-1----:R-:W-:Y:S06]  /*04b0*/  @P0 EXIT ;  /* 0x000000000000094d */ /* 0x002fec0003800000 */
[----:B-----5:R-:W-:Y:S01]  /*04c0*/  STG.E.64 desc[UR4][R6.64], R8 ;  /* 0x0000000806007986 */ /* 0x020fe2000c101b04 */
[----:B------:R-:W-:Y:S05]  /*04d0*/  EXIT ;  /* 0x000000000000794d */ /* 0x000fea0003800000 */
.L_x_0:
[----:B------:R-:W-:-:S00]  /*04e0*/  BRA `(.L_x_0) ;  /* 0xfffffffc00fc7947 */ /* 0x000fc0000383ffff */
[----:B------:R-:W-:-:S00]  /*04f0*/  NOP ;  /* 0x0000000000007918 */ /* 0x000fc00000000000 */
        /* <DEDUP_REMOVED lines=8> */
.L_x_1:


//--------------------- .nv.constant0.triton_poi_fused_view_24 --------------------------
	.section	.nv.constant0.triton_poi_fused_view_24,"a",@progbits
	.sectionflags	@""
	.align	4
.nv.constant0.triton_poi_fused_view_24:
	.zero		548
